//
// Generated by NVIDIA NVVM Compiler
//
// Compiler Build ID: CL-36424714
// Cuda compilation tools, release 13.0, V13.0.88
// Based on NVVM 20.0.0
//

.version 9.0
.target sm_100
.address_size 64

	// .globl	_Z8helloGPUv
.extern .func  (.param .b32 func_retval0) vprintf
(
	.param .b64 vprintf_param_0,
	.param .b64 vprintf_param_1
)
;
.global .align 1 .b8 $str[20] = {72, 101, 108, 108, 111, 32, 102, 114, 111, 109, 32, 116, 104, 101, 32, 71, 80, 85, 10};

.visible .entry _Z8helloGPUv()
{
	.reg .b32 	%r<3>;
	.reg .b64 	%rd<3>;

	mov.u64 	%rd1, $str;
	cvta.global.u64 	%rd2, %rd1;
	{ // callseq 0, 0
	.param .b64 param0;
	st.param.b64 	[param0], %rd2;
	.param .b64 param1;
	st.param.b64 	[param1], 0;
	.param .b32 retval0;
	call.uni (retval0), 
	vprintf, 
	(
	param0, 
	param1
	);
	ld.param.b32 	%r1, [retval0];
	} // callseq 0
	ret;

}


// ===== COMPILED SASS (sm_100) =====

	.target	sm_100

	.elftype	@"ET_EXEC"


//--------------------- .note.nv.tkinfo           --------------------------
	.section	.note.nv.tkinfo,"",@"SHT_NOTE"
	.sectionflags	@"SHF_NOTE_NV_TKINFO"
	.tkinfo
        /*0018*/ 	.word	0x00000002
        /*0030*/ 	.string	""
        /*0030*/ 	.string	"ptxas"
        /*0030*/ 	.string	"Cuda compilation tools, release 13.0, V13.0.88"
        /*0030*/ 	.string	"Build cuda_13.0.r13.0/compiler.36424714_0"
        /*0030*/ 	.string	"-arch sm_100 -m 64 "



//--------------------- .note.nv.cuinfo           --------------------------
	.section	.note.nv.cuinfo,"",@"SHT_NOTE"
	.sectionflags	@"SHF_NOTE_NV_CUINFO"
        /*0018*/ 	.short	0x0002
        /*001a*/ 	.short	0x0064
        /*001c*/ 	.short	0x0082
	.zero		2


//--------------------- .nv.info                  --------------------------
	.section	.nv.info,"",@"SHT_CUDA_INFO"
	.align	4


	//----- nvinfo : EIATTR_REGCOUNT
	.align		4
        /*0000*/ 	.byte	0x04, 0x2f
        /*0002*/ 	.short	(.L_2 - .L_1)
	.align		4
.L_1:
        /*0004*/ 	.word	index@(_Z8helloGPUv)
        /*0008*/ 	.word	0x00000018


	//----- nvinfo : EIATTR_FRAME_SIZE
	.align		4
.L_2:
        /*000c*/ 	.byte	0x04, 0x11
        /*000e*/ 	.short	(.L_4 - .L_3)
	.align		4
.L_3:
        /*0010*/ 	.word	index@(_Z8helloGPUv)
        /*0014*/ 	.word	0x00000000


	//----- nvinfo : EIATTR_MIN_STACK_SIZE
	.align		4
.L_4:
        /*0018*/ 	.byte	0x04, 0x12
        /*001a*/ 	.short	(.L_6 - .L_5)
	.align		4
.L_5:
        /*001c*/ 	.word	index@(_Z8helloGPUv)
        /*0020*/ 	.word	0x00000000
.L_6:


//--------------------- .nv.compat                --------------------------
	.section	.nv.compat,"",@"SHT_CUDA_COMPAT_INFO"
	.align	4
        /*0000*/ 	.byte	0x02, 0x09, 0x00, 0x00, 0x02, 0x02, 0x01, 0x00, 0x02, 0x05, 0x05, 0x00, 0x03, 0x07, 0x01, 0x01
        /*0010*/ 	.byte	0x02, 0x03, 0x00, 0x00, 0x02, 0x06, 0x01, 0x00, 0x04, 0x0b, 0x08, 0x00, 0x09, 0x00, 0x00, 0x00
        /*0020*/ 	.byte	0x00, 0x00, 0x00, 0x00


//--------------------- .nv.info._Z8helloGPUv     --------------------------
	.section	.nv.info._Z8helloGPUv,"",@"SHT_CUDA_INFO"
	.sectionflags	@""
	.align	4


	//----- nvinfo : EIATTR_CUDA_API_VERSION
	.align		4
        /*0000*/ 	.byte	0x04, 0x37
        /*0002*/ 	.short	(.L_8 - .L_7)
.L_7:
        /*0004*/ 	.word	0x00000082


	//----- nvinfo : EIATTR_SPARSE_MMA_MASK
	.align		4
.L_8:
        /*0008*/ 	.byte	0x03, 0x50
        /*000a*/ 	.short	0x0000


	//----- nvinfo : EIATTR_MAXREG_COUNT
	.align		4
        /*000c*/ 	.byte	0x03, 0x1b
        /*000e*/ 	.short	0x00ff


	//----- nvinfo : EIATTR_EXTERNS
	.align		4
        /*0010*/ 	.byte	0x04, 0x0f
        /*0012*/ 	.short	(.L_10 - .L_9)


	//   ....[0]....
	.align		4
.L_9:
        /*0014*/ 	.word	index@(vprintf)


	//----- nvinfo : EIATTR_MERCURY_ISA_VERSION
	.align		4
.L_10:
        /*0018*/ 	.byte	0x03, 0x5f
        /*001a*/ 	.short	0x0101


	//----- nvinfo : EIATTR_VRC_CTA_INIT_COUNT
	.align		4
        /*001c*/ 	.byte	0x02, 0x4a
	.zero		1
	.zero		1


	//----- nvinfo : EIATTR_SYSCALL_OFFSETS
	.align		4
        /*0020*/ 	.byte	0x04, 0x46
        /*0022*/ 	.short	(.L_12 - .L_11)


	//   ....[0]....
.L_11:
        /*0024*/ 	.word	0x00000080


	//----- nvinfo : EIATTR_EXIT_INSTR_OFFSETS
	.align		4
.L_12:
        /*0028*/ 	.byte	0x04, 0x1c
        /*002a*/ 	.short	(.L_14 - .L_13)


	//   ....[0]....
.L_13:
        /*002c*/ 	.word	0x00000090


	//----- nvinfo : EIATTR_SW_WAR
	.align		4
.L_14:
        /*0030*/ 	.byte	0x04, 0x36
        /*0032*/ 	.short	(.L_16 - .L_15)
.L_15:
        /*0034*/ 	.word	0x00000008
.L_16:


//--------------------- .nv.callgraph             --------------------------
	.section	.nv.callgraph,"",@"SHT_CUDA_CALLGRAPH"
	.align	4
	.sectionentsize	8
	.align		4
        /*0000*/ 	.word	0x00000000
	.align		4
        /*0004*/ 	.word	0xffffffff
	.align		4
        /*0008*/ 	.word	index@(_Z8helloGPUv)
	.align		4
        /*000c*/ 	.word	index@(vprintf)
	.align		4
        /*0010*/ 	.word	0x00000000
	.align		4
        /*0014*/ 	.word	0xfffffffe
	.align		4
        /*0018*/ 	.word	0x00000000
	.align		4
        /*001c*/ 	.word	0xfffffffd
	.align		4
        /*0020*/ 	.word	0x00000000
	.align		4
        /*0024*/ 	.word	0xfffffffc


//--------------------- .nv.constant4             --------------------------
	.section	.nv.constant4,"a",@progbits
	.align	8
	.align		8
.nv.constant4:
        /*0000*/ 	.dword	vprintf
	.align		8
        /*0008*/ 	.dword	$str


//--------------------- .text._Z8helloGPUv        --------------------------
	.section	.text._Z8helloGPUv,"ax",@progbits
	.align	128
        .global         _Z8helloGPUv
        .type           _Z8helloGPUv,@function
        .size           _Z8helloGPUv,(.L_x_2 - _Z8helloGPUv)
        .other          _Z8helloGPUv,@"STO_CUDA_ENTRY STV_DEFAULT"
_Z8helloGPUv:
.text._Z8helloGPUv:
[----:B------:R-:W0:Y:S01]  /*0000*/  LDC R1, c[0x0][0x37c] ;  /* 0x0000df00ff017b82 */ /* 0x000e220000000800 */
[----:B------:R-:W-:Y:S01]  /*0010*/  MOV R0, 0x0 ;  /* 0x0000000000007802 */ /* 0x000fe20000000f00 */
[----:B------:R-:W1:Y:S01]  /*0020*/  LDCU.64 UR4, c[0x4][0x8] ;  /* 0x01000100ff0477ac */ /* 0x000e620008000a00 */
[----:B------:R-:W-:-:S05]  /*0030*/  CS2R R6, SRZ ;  /* 0x0000000000067805 */ /* 0x000fca000001ff00 */
[----:B------:R2:W3:Y:S01]  /*0040*/  LDC.64 R2, c[0x4][R0] ;  /* 0x0100000000027b82 */ /* 0x0004e20000000a00 */
[----:B-1----:R-:W-:Y:S02]  /*0050*/  IMAD.U32 R4, RZ, RZ, UR4 ;  /* 0x00000004ff047e24 */ /* 0x002fe4000f8e00ff */
[----:B--2---:R-:W-:-:S07]  /*0060*/  IMAD.U32 R5, RZ, RZ, UR5 ;  /* 0x00000005ff057e24 */ /* 0x004fce000f8e00ff */
[----:B------:R-:W-:-:S07]  /*0070*/  LEPC R20, `(.L_x_0) ;  /* 0x000000001014794e */ /* 0x000fce0000000000 */
[----:B0--3--:R-:W-:Y:S05]  /*0080*/  CALL.ABS.NOINC R2 ;  /* 0x0000000002007343 */ /* 0x009fea0003c00000 */
.L_x_0:
[----:B------:R-:W-:Y:S05]  /*0090*/  EXIT ;  /* 0x000000000000794d */ /* 0x000fea0003800000 */
.L_x_1:
[----:B------:R-:W-:-:S00]  /*00a0*/  BRA `(.L_x_1) ;  /* 0xfffffffc00fc7947 */ /* 0x000fc0000383ffff */
[----:B------:R-:W-:-:S00]  /*00b0*/  NOP ;  /* 0x0000000000007918 */ /* 0x000fc00000000000 */
        /* <DEDUP_REMOVED lines=12> */
.L_x_2:


//--------------------- .nv.global.init           --------------------------
	.section	.nv.global.init,"aw",@progbits
.nv.global.init:
	.type		$str,@object
	.size		$str,(.L_0 - $str)
$str:
        /*0000*/ 	.byte	0x48, 0x65, 0x6c, 0x6c, 0x6f, 0x20, 0x66, 0x72, 0x6f, 0x6d, 0x20, 0x74, 0x68, 0x65, 0x20, 0x47
        /*0010*/ 	.byte	0x50, 0x55, 0x0a, 0x00
.L_0:


//--------------------- .nv.shared.reserved.0     --------------------------
	.section	.nv.shared.reserved.0,"aw",@nobits
	.weak		__nv_reservedSMEM_offset_0_alias
	.size		__nv_reservedSMEM_offset_0_alias, 0, 64
	.other		__nv_reservedSMEM_offset_0_alias,@"STO_CUDA_RESERVED_SHARED STV_DEFAULT"
__nv_reservedSMEM_offset_0_alias:
	.zero		0
	.zero		64


//--------------------- .nv.constant0._Z8helloGPUv --------------------------
	.section	.nv.constant0._Z8helloGPUv,"a",@progbits
	.sectionflags	@""
	.align	4
.nv.constant0._Z8helloGPUv:
	.zero		896


//--------------------- SYMBOLS --------------------------

	.type		.nv.reservedSmem.offset0,@object
	.size		.nv.reservedSmem.offset0,0x4
	.type		vprintf,@function
